//
// Generated by NVIDIA NVVM Compiler
//
// Compiler Build ID: CL-36424714
// Cuda compilation tools, release 13.0, V13.0.88
// Based on NVVM 20.0.0
//

.version 9.0
.target sm_100
.address_size 64

	// .globl	_Z17printMyDataKernel6MyData
.extern .func  (.param .b32 func_retval0) vprintf
(
	.param .b64 vprintf_param_0,
	.param .b64 vprintf_param_1
)
;
.global .align 1 .b8 $str[40] = {75, 101, 114, 110, 101, 108, 32, 114, 101, 99, 101, 105, 118, 101, 100, 32, 77, 121, 68, 97, 116, 97, 58, 32, 97, 32, 61, 32, 37, 100, 44, 32, 98, 32, 61, 32, 37, 102, 10};

.visible .entry _Z17printMyDataKernel6MyData(
	.param .align 4 .b8 _Z17printMyDataKernel6MyData_param_0[8]
)
{
	.local .align 16 .b8 	__local_depot0[16];
	.reg .b64 	%SP;
	.reg .b64 	%SPL;
	.reg .b32 	%r<4>;
	.reg .b32 	%f<2>;
	.reg .b64 	%rd<5>;
	.reg .b64 	%fd<2>;

	mov.u64 	%SPL, __local_depot0;
	cvta.local.u64 	%SP, %SPL;
	ld.param.u32 	%r1, [_Z17printMyDataKernel6MyData_param_0];
	ld.param.f32 	%f1, [_Z17printMyDataKernel6MyData_param_0+4];
	add.u64 	%rd1, %SP, 0;
	add.u64 	%rd2, %SPL, 0;
	cvt.f64.f32 	%fd1, %f1;
	st.local.u32 	[%rd2], %r1;
	st.local.f64 	[%rd2+8], %fd1;
	mov.u64 	%rd3, $str;
	cvta.global.u64 	%rd4, %rd3;
	{ // callseq 0, 0
	.param .b64 param0;
	st.param.b64 	[param0], %rd4;
	.param .b64 param1;
	st.param.b64 	[param1], %rd1;
	.param .b32 retval0;
	call.uni (retval0), 
	vprintf, 
	(
	param0, 
	param1
	);
	ld.param.b32 	%r2, [retval0];
	} // callseq 0
	ret;

}


// ===== COMPILED SASS (sm_100) =====

	.target	sm_100

	.elftype	@"ET_EXEC"


//--------------------- .note.nv.tkinfo           --------------------------
	.section	.note.nv.tkinfo,"",@"SHT_NOTE"
	.sectionflags	@"SHF_NOTE_NV_TKINFO"
	.tkinfo
        /*0018*/ 	.word	0x00000002
        /*0030*/ 	.string	""
        /*0030*/ 	.string	"ptxas"
        /*0030*/ 	.string	"Cuda compilation tools, release 13.0, V13.0.88"
        /*0030*/ 	.string	"Build cuda_13.0.r13.0/compiler.36424714_0"
        /*0030*/ 	.string	"-arch sm_100 -m 64 "



//--------------------- .note.nv.cuinfo           --------------------------
	.section	.note.nv.cuinfo,"",@"SHT_NOTE"
	.sectionflags	@"SHF_NOTE_NV_CUINFO"
        /*0018*/ 	.short	0x0002
        /*001a*/ 	.short	0x0064
        /*001c*/ 	.short	0x0082
	.zero		2


//--------------------- .nv.info                  --------------------------
	.section	.nv.info,"",@"SHT_CUDA_INFO"
	.align	4


	//----- nvinfo : EIATTR_REGCOUNT
	.align		4
        /*0000*/ 	.byte	0x04, 0x2f
        /*0002*/ 	.short	(.L_2 - .L_1)
	.align		4
.L_1:
        /*0004*/ 	.word	index@(_Z17printMyDataKernel6MyData)
        /*0008*/ 	.word	0x00000018


	//----- nvinfo : EIATTR_FRAME_SIZE
	.align		4
.L_2:
        /*000c*/ 	.byte	0x04, 0x11
        /*000e*/ 	.short	(.L_4 - .L_3)
	.align		4
.L_3:
        /*0010*/ 	.word	index@(_Z17printMyDataKernel6MyData)
        /*0014*/ 	.word	0x00000010


	//----- nvinfo : EIATTR_MIN_STACK_SIZE
	.align		4
.L_4:
        /*0018*/ 	.byte	0x04, 0x12
        /*001a*/ 	.short	(.L_6 - .L_5)
	.align		4
.L_5:
        /*001c*/ 	.word	index@(_Z17printMyDataKernel6MyData)
        /*0020*/ 	.word	0x00000010
.L_6:


//--------------------- .nv.compat                --------------------------
	.section	.nv.compat,"",@"SHT_CUDA_COMPAT_INFO"
	.align	4
        /*0000*/ 	.byte	0x02, 0x09, 0x00, 0x00, 0x02, 0x02, 0x01, 0x00, 0x02, 0x05, 0x05, 0x00, 0x03, 0x07, 0x01, 0x01
        /*0010*/ 	.byte	0x02, 0x03, 0x00, 0x00, 0x02, 0x06, 0x01, 0x00, 0x04, 0x0b, 0x08, 0x00, 0x09, 0x00, 0x00, 0x00
        /*0020*/ 	.byte	0x00, 0x00, 0x00, 0x00


//--------------------- .nv.info._Z17printMyDataKernel6MyData --------------------------
	.section	.nv.info._Z17printMyDataKernel6MyData,"",@"SHT_CUDA_INFO"
	.sectionflags	@""
	.align	4


	//----- nvinfo : EIATTR_CUDA_API_VERSION
	.align		4
        /*0000*/ 	.byte	0x04, 0x37
        /*0002*/ 	.short	(.L_8 - .L_7)
.L_7:
        /*0004*/ 	.word	0x00000082


	//----- nvinfo : EIATTR_KPARAM_INFO
	.align		4
.L_8:
        /*0008*/ 	.byte	0x04, 0x17
        /*000a*/ 	.short	(.L_10 - .L_9)
.L_9:
        /*000c*/ 	.word	0x00000000
        /*0010*/ 	.short	0x0000
        /*0012*/ 	.short	0x0000
        /*0014*/ 	.byte	0x00, 0xf0, 0x21, 0x00


	//----- nvinfo : EIATTR_SPARSE_MMA_MASK
	.align		4
.L_10:
        /*0018*/ 	.byte	0x03, 0x50
        /*001a*/ 	.short	0x0000


	//----- nvinfo : EIATTR_MAXREG_COUNT
	.align		4
        /*001c*/ 	.byte	0x03, 0x1b
        /*001e*/ 	.short	0x00ff


	//----- nvinfo : EIATTR_EXTERNS
	.align		4
        /*0020*/ 	.byte	0x04, 0x0f
        /*0022*/ 	.short	(.L_12 - .L_11)


	//   ....[0]....
	.align		4
.L_11:
        /*0024*/ 	.word	index@(vprintf)


	//----- nvinfo : EIATTR_MERCURY_ISA_VERSION
	.align		4
.L_12:
        /*0028*/ 	.byte	0x03, 0x5f
        /*002a*/ 	.short	0x0101


	//----- nvinfo : EIATTR_VRC_CTA_INIT_COUNT
	.align		4
        /*002c*/ 	.byte	0x02, 0x4a
	.zero		1
	.zero		1


	//----- nvinfo : EIATTR_SYSCALL_OFFSETS
	.align		4
        /*0030*/ 	.byte	0x04, 0x46
        /*0032*/ 	.short	(.L_14 - .L_13)


	//   ....[0]....
.L_13:
        /*0034*/ 	.word	0x00000100


	//----- nvinfo : EIATTR_EXIT_INSTR_OFFSETS
	.align		4
.L_14:
        /*0038*/ 	.byte	0x04, 0x1c
        /*003a*/ 	.short	(.L_16 - .L_15)


	//   ....[0]....
.L_15:
        /*003c*/ 	.word	0x00000110


	//----- nvinfo : EIATTR_CBANK_PARAM_SIZE
	.align		4
.L_16:
        /*0040*/ 	.byte	0x03, 0x19
        /*0042*/ 	.short	0x0008


	//----- nvinfo : EIATTR_PARAM_CBANK
	.align		4
        /*0044*/ 	.byte	0x04, 0x0a
        /*0046*/ 	.short	(.L_18 - .L_17)
	.align		4
.L_17:
        /*0048*/ 	.word	index@(.nv.constant0._Z17printMyDataKernel6MyData)
        /*004c*/ 	.short	0x0380
        /*004e*/ 	.short	0x0008


	//----- nvinfo : EIATTR_SW_WAR
	.align		4
.L_18:
        /*0050*/ 	.byte	0x04, 0x36
        /*0052*/ 	.short	(.L_20 - .L_19)
.L_19:
        /*0054*/ 	.word	0x00000008
.L_20:


//--------------------- .nv.callgraph             --------------------------
	.section	.nv.callgraph,"",@"SHT_CUDA_CALLGRAPH"
	.align	4
	.sectionentsize	8
	.align		4
        /*0000*/ 	.word	0x00000000
	.align		4
        /*0004*/ 	.word	0xffffffff
	.align		4
        /*0008*/ 	.word	index@(_Z17printMyDataKernel6MyData)
	.align		4
        /*000c*/ 	.word	index@(vprintf)
	.align		4
        /*0010*/ 	.word	0x00000000
	.align		4
        /*0014*/ 	.word	0xfffffffe
	.align		4
        /*0018*/ 	.word	0x00000000
	.align		4
        /*001c*/ 	.word	0xfffffffd
	.align		4
        /*0020*/ 	.word	0x00000000
	.align		4
        /*0024*/ 	.word	0xfffffffc


//--------------------- .nv.constant4             --------------------------
	.section	.nv.constant4,"a",@progbits
	.align	8
	.align		8
.nv.constant4:
        /*0000*/ 	.dword	vprintf
	.align		8
        /*0008*/ 	.dword	$str


//--------------------- .text._Z17printMyDataKernel6MyData --------------------------
	.section	.text._Z17printMyDataKernel6MyData,"ax",@progbits
	.align	128
        .global         _Z17printMyDataKernel6MyData
        .type           _Z17printMyDataKernel6MyData,@function
        .size           _Z17printMyDataKernel6MyData,(.L_x_2 - _Z17printMyDataKernel6MyData)
        .other          _Z17printMyDataKernel6MyData,@"STO_CUDA_ENTRY STV_DEFAULT"
_Z17printMyDataKernel6MyData:
.text._Z17printMyDataKernel6MyData:
[----:B------:R-:W0:Y:S08]  /*0000*/  LDC R1, c[0x0][0x37c] ;  /* 0x0000df00ff017b82 */ /* 0x000e300000000800 */
[----:B------:R-:W1:Y:S01]  /*0010*/  LDC.64 R10, c[0x0][0x380] ;  /* 0x0000e000ff0a7b82 */ /* 0x000e620000000a00 */
[----:B0-----:R-:W-:Y:S01]  /*0020*/  VIADD R1, R1, 0xfffffff0 ;  /* 0xfffffff001017836 */ /* 0x001fe20000000000 */
[----:B------:R-:W-:Y:S01]  /*0030*/  MOV R0, 0x0 ;  /* 0x0000000000007802 */ /* 0x000fe20000000f00 */
[----:B------:R-:W0:Y:S01]  /*0040*/  LDCU UR4, c[0x0][0x2f8] ;  /* 0x00005f00ff0477ac */ /* 0x000e220008000800 */
[----:B------:R-:W2:Y:S04]  /*0050*/  LDCU.64 UR6, c[0x4][0x8] ;  /* 0x01000100ff0677ac */ /* 0x000ea80008000a00 */
[----:B------:R3:W4:Y:S01]  /*0060*/  LDC.64 R8, c[0x4][R0] ;  /* 0x0100000000087b82 */ /* 0x0007220000000a00 */
[----:B------:R-:W5:Y:S01]  /*0070*/  LDCU UR5, c[0x0][0x2fc] ;  /* 0x00005f80ff0577ac */ /* 0x000f620008000800 */
[----:B0-----:R-:W-:Y:S01]  /*0080*/  IADD3 R6, P0, PT, R1, UR4, RZ ;  /* 0x0000000401067c10 */ /* 0x001fe2000ff1e0ff */
[----:B-1----:R-:W0:Y:S01]  /*0090*/  F2F.F64.F32 R2, R11 ;  /* 0x0000000b00027310 */ /* 0x002e220000201800 */
[----:B------:R3:W-:Y:S01]  /*00a0*/  STL [R1], R10 ;  /* 0x0000000a01007387 */ /* 0x0007e20000100800 */
[----:B--2---:R-:W-:Y:S01]  /*00b0*/  IMAD.U32 R4, RZ, RZ, UR6 ;  /* 0x00000006ff047e24 */ /* 0x004fe2000f8e00ff */
[----:B------:R-:W-:Y:S01]  /*00c0*/  MOV R5, UR7 ;  /* 0x0000000700057c02 */ /* 0x000fe20008000f00 */
[----:B-----5:R-:W-:Y:S01]  /*00d0*/  IMAD.X R7, RZ, RZ, UR5, P0 ;  /* 0x00000005ff077e24 */ /* 0x020fe200080e06ff */
[----:B0-----:R3:W-:Y:S07]  /*00e0*/  STL.64 [R1+0x8], R2 ;  /* 0x0000080201007387 */ /* 0x0017ee0000100a00 */
[----:B------:R-:W-:-:S07]  /*00f0*/  LEPC R20, `(.L_x_0) ;  /* 0x000000001014794e */ /* 0x000fce0000000000 */
[----:B---34-:R-:W-:Y:S05]  /*0100*/  CALL.ABS.NOINC R8 ;  /* 0x0000000008007343 */ /* 0x018fea0003c00000 */
.L_x_0:
[----:B------:R-:W-:Y:S05]  /*0110*/  EXIT ;  /* 0x000000000000794d */ /* 0x000fea0003800000 */
.L_x_1:
[----:B------:R-:W-:-:S00]  /*0120*/  BRA `(.L_x_1) ;  /* 0xfffffffc00fc7947 */ /* 0x000fc0000383ffff */
[----:B------:R-:W-:-:S00]  /*0130*/  NOP ;  /* 0x0000000000007918 */ /* 0x000fc00000000000 */
        /* <DEDUP_REMOVED lines=12> */
.L_x_2:


//--------------------- .nv.global.init           --------------------------
	.section	.nv.global.init,"aw",@progbits
.nv.global.init:
	.type		$str,@object
	.size		$str,(.L_0 - $str)
$str:
        /*0000*/ 	.byte	0x4b, 0x65, 0x72, 0x6e, 0x65, 0x6c, 0x20, 0x72, 0x65, 0x63, 0x65, 0x69, 0x76, 0x65, 0x64, 0x20
        /*0010*/ 	.byte	0x4d, 0x79, 0x44, 0x61, 0x74, 0x61, 0x3a, 0x20, 0x61, 0x20, 0x3d, 0x20, 0x25, 0x64, 0x2c, 0x20
        /*0020*/ 	.byte	0x62, 0x20, 0x3d, 0x20, 0x25, 0x66, 0x0a, 0x00
.L_0:


//--------------------- .nv.shared.reserved.0     --------------------------
	.section	.nv.shared.reserved.0,"aw",@nobits
	.weak		__nv_reservedSMEM_offset_0_alias
	.size		__nv_reservedSMEM_offset_0_alias, 0, 64
	.other		__nv_reservedSMEM_offset_0_alias,@"STO_CUDA_RESERVED_SHARED STV_DEFAULT"
__nv_reservedSMEM_offset_0_alias:
	.zero		0
	.zero		64


//--------------------- .nv.constant0._Z17printMyDataKernel6MyData --------------------------
	.section	.nv.constant0._Z17printMyDataKernel6MyData,"a",@progbits
	.sectionflags	@""
	.align	4
.nv.constant0._Z17printMyDataKernel6MyData:
	.zero		904


//--------------------- SYMBOLS --------------------------

	.type		.nv.reservedSmem.offset0,@object
	.size		.nv.reservedSmem.offset0,0x4
	.type		vprintf,@function
